//
// Generated by NVIDIA NVVM Compiler
//
// Compiler Build ID: CL-36424714
// Cuda compilation tools, release 13.0, V13.0.88
// Based on NVVM 20.0.0
//

.version 9.0
.target sm_100
.address_size 64

	// .globl	sum
.const .align 4 .u32 my_constant = 314;

.visible .entry sum(
	.param .u64 .ptr .align 1 sum_param_0,
	.param .u64 .ptr .align 1 sum_param_1,
	.param .u64 .ptr .align 1 sum_param_2,
	.param .u32 sum_param_3
)
{
	.reg .pred 	%p<3>;
	.reg .b32 	%r<11>;
	.reg .b32 	%f<4>;
	.reg .b64 	%rd<11>;

	ld.param.u64 	%rd4, [sum_param_0];
	ld.param.u64 	%rd5, [sum_param_1];
	ld.param.u64 	%rd6, [sum_param_2];
	ld.param.u32 	%r6, [sum_param_3];
	mov.u32 	%r7, %ctaid.x;
	mov.u32 	%r1, %ntid.x;
	mov.u32 	%r8, %tid.x;
	mad.lo.s32 	%r10, %r7, %r1, %r8;
	setp.ge.s32 	%p1, %r10, %r6;
	@%p1 bra 	$L__BB0_3;
	mov.u32 	%r9, %nctaid.x;
	mul.lo.s32 	%r3, %r1, %r9;
	cvta.to.global.u64 	%rd1, %rd4;
	cvta.to.global.u64 	%rd2, %rd5;
	cvta.to.global.u64 	%rd3, %rd6;
$L__BB0_2:
	mul.wide.s32 	%rd7, %r10, 4;
	add.s64 	%rd8, %rd1, %rd7;
	ld.global.f32 	%f1, [%rd8];
	add.s64 	%rd9, %rd2, %rd7;
	ld.global.f32 	%f2, [%rd9];
	add.f32 	%f3, %f1, %f2;
	add.s64 	%rd10, %rd3, %rd7;
	st.global.f32 	[%rd10], %f3;
	add.s32 	%r10, %r10, %r3;
	setp.lt.s32 	%p2, %r10, %r6;
	@%p2 bra 	$L__BB0_2;
$L__BB0_3:
	ret;

}


// ===== COMPILED SASS (sm_100) =====

	.target	sm_100

	.elftype	@"ET_EXEC"


//--------------------- .note.nv.tkinfo           --------------------------
	.section	.note.nv.tkinfo,"",@"SHT_NOTE"
	.sectionflags	@"SHF_NOTE_NV_TKINFO"
	.tkinfo
        /*0018*/ 	.word	0x00000002
        /*0030*/ 	.string	""
        /*0030*/ 	.string	"ptxas"
        /*0030*/ 	.string	"Cuda compilation tools, release 13.0, V13.0.88"
        /*0030*/ 	.string	"Build cuda_13.0.r13.0/compiler.36424714_0"
        /*0030*/ 	.string	"-arch sm_100 -m 64 "



//--------------------- .note.nv.cuinfo           --------------------------
	.section	.note.nv.cuinfo,"",@"SHT_NOTE"
	.sectionflags	@"SHF_NOTE_NV_CUINFO"
        /*0018*/ 	.short	0x0002
        /*001a*/ 	.short	0x0064
        /*001c*/ 	.short	0x0082
	.zero		2


//--------------------- .nv.info                  --------------------------
	.section	.nv.info,"",@"SHT_CUDA_INFO"
	.align	4


	//----- nvinfo : EIATTR_REGCOUNT
	.align		4
        /*0000*/ 	.byte	0x04, 0x2f
        /*0002*/ 	.short	(.L_2 - .L_1)
	.align		4
.L_1:
        /*0004*/ 	.word	index@(sum)
        /*0008*/ 	.word	0x00000014


	//----- nvinfo : EIATTR_FRAME_SIZE
	.align		4
.L_2:
        /*000c*/ 	.byte	0x04, 0x11
        /*000e*/ 	.short	(.L_4 - .L_3)
	.align		4
.L_3:
        /*0010*/ 	.word	index@(sum)
        /*0014*/ 	.word	0x00000000


	//----- nvinfo : EIATTR_MIN_STACK_SIZE
	.align		4
.L_4:
        /*0018*/ 	.byte	0x04, 0x12
        /*001a*/ 	.short	(.L_6 - .L_5)
	.align		4
.L_5:
        /*001c*/ 	.word	index@(sum)
        /*0020*/ 	.word	0x00000000
.L_6:


//--------------------- .nv.compat                --------------------------
	.section	.nv.compat,"",@"SHT_CUDA_COMPAT_INFO"
	.align	4
        /*0000*/ 	.byte	0x02, 0x09, 0x00, 0x00, 0x02, 0x02, 0x01, 0x00, 0x02, 0x05, 0x05, 0x00, 0x03, 0x07, 0x01, 0x01
        /*0010*/ 	.byte	0x02, 0x03, 0x00, 0x00, 0x02, 0x06, 0x01, 0x00, 0x04, 0x0b, 0x08, 0x00, 0x09, 0x00, 0x00, 0x00
        /*0020*/ 	.byte	0x00, 0x00, 0x00, 0x00


//--------------------- .nv.info.sum              --------------------------
	.section	.nv.info.sum,"",@"SHT_CUDA_INFO"
	.sectionflags	@""
	.align	4


	//----- nvinfo : EIATTR_CUDA_API_VERSION
	.align		4
        /*0000*/ 	.byte	0x04, 0x37
        /*0002*/ 	.short	(.L_8 - .L_7)
.L_7:
        /*0004*/ 	.word	0x00000082


	//----- nvinfo : EIATTR_KPARAM_INFO
	.align		4
.L_8:
        /*0008*/ 	.byte	0x04, 0x17
        /*000a*/ 	.short	(.L_10 - .L_9)
.L_9:
        /*000c*/ 	.word	0x00000000
        /*0010*/ 	.short	0x0003
        /*0012*/ 	.short	0x0018
        /*0014*/ 	.byte	0x00, 0xf0, 0x11, 0x00


	//----- nvinfo : EIATTR_KPARAM_INFO
	.align		4
.L_10:
        /*0018*/ 	.byte	0x04, 0x17
        /*001a*/ 	.short	(.L_12 - .L_11)
.L_11:
        /*001c*/ 	.word	0x00000000
        /*0020*/ 	.short	0x0002
        /*0022*/ 	.short	0x0010
        /*0024*/ 	.byte	0x00, 0xf5, 0x21, 0x00


	//----- nvinfo : EIATTR_KPARAM_INFO
	.align		4
.L_12:
        /*0028*/ 	.byte	0x04, 0x17
        /*002a*/ 	.short	(.L_14 - .L_13)
.L_13:
        /*002c*/ 	.word	0x00000000
        /*0030*/ 	.short	0x0001
        /*0032*/ 	.short	0x0008
        /*0034*/ 	.byte	0x00, 0xf5, 0x21, 0x00


	//----- nvinfo : EIATTR_KPARAM_INFO
	.align		4
.L_14:
        /*0038*/ 	.byte	0x04, 0x17
        /*003a*/ 	.short	(.L_16 - .L_15)
.L_15:
        /*003c*/ 	.word	0x00000000
        /*0040*/ 	.short	0x0000
        /*0042*/ 	.short	0x0000
        /*0044*/ 	.byte	0x00, 0xf5, 0x21, 0x00


	//----- nvinfo : EIATTR_SPARSE_MMA_MASK
	.align		4
.L_16:
        /*0048*/ 	.byte	0x03, 0x50
        /*004a*/ 	.short	0x0000


	//----- nvinfo : EIATTR_MAXREG_COUNT
	.align		4
        /*004c*/ 	.byte	0x03, 0x1b
        /*004e*/ 	.short	0x00ff


	//----- nvinfo : EIATTR_MERCURY_ISA_VERSION
	.align		4
        /*0050*/ 	.byte	0x03, 0x5f
        /*0052*/ 	.short	0x0101


	//----- nvinfo : EIATTR_VRC_CTA_INIT_COUNT
	.align		4
        /*0054*/ 	.byte	0x02, 0x4a
	.zero		1
	.zero		1


	//----- nvinfo : EIATTR_EXIT_INSTR_OFFSETS
	.align		4
        /*0058*/ 	.byte	0x04, 0x1c
        /*005a*/ 	.short	(.L_18 - .L_17)


	//   ....[0]....
.L_17:
        /*005c*/ 	.word	0x00000070


	//   ....[1]....
        /*0060*/ 	.word	0x00000180


	//----- nvinfo : EIATTR_CRS_STACK_SIZE
	.align		4
.L_18:
        /*0064*/ 	.byte	0x04, 0x1e
        /*0066*/ 	.short	(.L_20 - .L_19)
.L_19:
        /*0068*/ 	.word	0x00000000


	//----- nvinfo : EIATTR_CBANK_PARAM_SIZE
	.align		4
.L_20:
        /*006c*/ 	.byte	0x03, 0x19
        /*006e*/ 	.short	0x001c


	//----- nvinfo : EIATTR_PARAM_CBANK
	.align		4
        /*0070*/ 	.byte	0x04, 0x0a
        /*0072*/ 	.short	(.L_22 - .L_21)
	.align		4
.L_21:
        /*0074*/ 	.word	index@(.nv.constant0.sum)
        /*0078*/ 	.short	0x0380
        /*007a*/ 	.short	0x001c


	//----- nvinfo : EIATTR_SW_WAR
	.align		4
.L_22:
        /*007c*/ 	.byte	0x04, 0x36
        /*007e*/ 	.short	(.L_24 - .L_23)
.L_23:
        /*0080*/ 	.word	0x00000008
.L_24:


//--------------------- .nv.callgraph             --------------------------
	.section	.nv.callgraph,"",@"SHT_CUDA_CALLGRAPH"
	.align	4
	.sectionentsize	8
	.align		4
        /*0000*/ 	.word	0x00000000
	.align		4
        /*0004*/ 	.word	0xffffffff
	.align		4
        /*0008*/ 	.word	0x00000000
	.align		4
        /*000c*/ 	.word	0xfffffffe
	.align		4
        /*0010*/ 	.word	0x00000000
	.align		4
        /*0014*/ 	.word	0xfffffffd
	.align		4
        /*0018*/ 	.word	0x00000000
	.align		4
        /*001c*/ 	.word	0xfffffffc


//--------------------- .nv.constant3             --------------------------
	.section	.nv.constant3,"a",@progbits
	.align	4
.nv.constant3:
	.type		my_constant,@object
	.size		my_constant,(.L_0 - my_constant)
my_constant:
        /*0000*/ 	.byte	0x3a, 0x01, 0x00, 0x00
.L_0:


//--------------------- .text.sum                 --------------------------
	.section	.text.sum,"ax",@progbits
	.align	128
        .global         sum
        .type           sum,@function
        .size           sum,(.L_x_2 - sum)
        .other          sum,@"STO_CUDA_ENTRY STV_DEFAULT"
sum:
.text.sum:
[----:B------:R-:W-:Y:S01]  /*0000*/  LDC R1, c[0x0][0x37c] ;  /* 0x0000df00ff017b82 */ /* 0x000fe20000000800 */
[----:B------:R-:W0:Y:S07]  /*0010*/  S2R R0, SR_TID.X ;  /* 0x0000000000007919 */ /* 0x000e2e0000002100 */
[----:B------:R-:W0:Y:S01]  /*0020*/  S2UR UR4, SR_CTAID.X ;  /* 0x00000000000479c3 */ /* 0x000e220000002500 */
[----:B------:R-:W1:Y:S07]  /*0030*/  LDCU UR5, c[0x0][0x398] ;  /* 0x00007300ff0577ac */ /* 0x000e6e0008000800 */
[----:B------:R-:W0:Y:S02]  /*0040*/  LDC R15, c[0x0][0x360] ;  /* 0x0000d800ff0f7b82 */ /* 0x000e240000000800 */
[----:B0-----:R-:W-:-:S05]  /*0050*/  IMAD R0, R15, UR4, R0 ;  /* 0x000000040f007c24 */ /* 0x001fca000f8e0200 */
[----:B-1----:R-:W-:-:S13]  /*0060*/  ISETP.GE.AND P0, PT, R0, UR5, PT ;  /* 0x0000000500007c0c */ /* 0x002fda000bf06270 */
[----:B------:R-:W-:Y:S05]  /*0070*/  @P0 EXIT ;  /* 0x000000000000094d */ /* 0x000fea0003800000 */
[----:B------:R-:W0:Y:S01]  /*0080*/  LDC.64 R12, c[0x0][0x390] ;  /* 0x0000e400ff0c7b82 */ /* 0x000e220000000a00 */
[----:B------:R-:W1:Y:S01]  /*0090*/  LDCU UR4, c[0x0][0x370] ;  /* 0x00006e00ff0477ac */ /* 0x000e620008000800 */
[----:B------:R-:W2:Y:S06]  /*00a0*/  LDCU.64 UR6, c[0x0][0x358] ;  /* 0x00006b00ff0677ac */ /* 0x000eac0008000a00 */
[----:B------:R-:W3:Y:S08]  /*00b0*/  LDC.64 R8, c[0x0][0x380] ;  /* 0x0000e000ff087b82 */ /* 0x000ef00000000a00 */
[----:B------:R-:W4:Y:S01]  /*00c0*/  LDC.64 R10, c[0x0][0x388] ;  /* 0x0000e200ff0a7b82 */ /* 0x000f220000000a00 */
[----:B-1----:R-:W-:-:S07]  /*00d0*/  IMAD R15, R15, UR4, RZ ;  /* 0x000000040f0f7c24 */ /* 0x002fce000f8e02ff */
.L_x_0:
[----:B---3--:R-:W-:-:S04]  /*00e0*/  IMAD.WIDE R2, R0, 0x4, R8 ;  /* 0x0000000400027825 */ /* 0x008fc800078e0208 */
[C---:B----4-:R-:W-:Y:S02]  /*00f0*/  IMAD.WIDE R4, R0.reuse, 0x4, R10 ;  /* 0x0000000400047825 */ /* 0x050fe400078e020a */
[----:B--2---:R-:W2:Y:S04]  /*0100*/  LDG.E R2, desc[UR6][R2.64] ;  /* 0x0000000602027981 */ /* 0x004ea8000c1e1900 */
[----:B------:R-:W2:Y:S01]  /*0110*/  LDG.E R5, desc[UR6][R4.64] ;  /* 0x0000000604057981 */ /* 0x000ea2000c1e1900 */
[----:B01----:R-:W-:Y:S01]  /*0120*/  IMAD.WIDE R6, R0, 0x4, R12 ;  /* 0x0000000400067825 */ /* 0x003fe200078e020c */
[----:B------:R-:W-:-:S04]  /*0130*/  IADD3 R0, PT, PT, R15, R0, RZ ;  /* 0x000000000f007210 */ /* 0x000fc80007ffe0ff */
[----:B------:R-:W-:Y:S01]  /*0140*/  ISETP.GE.AND P0, PT, R0, UR5, PT ;  /* 0x0000000500007c0c */ /* 0x000fe2000bf06270 */
[----:B--2---:R-:W-:-:S05]  /*0150*/  FADD R17, R2, R5 ;  /* 0x0000000502117221 */ /* 0x004fca0000000000 */
[----:B------:R1:W-:Y:S07]  /*0160*/  STG.E desc[UR6][R6.64], R17 ;  /* 0x0000001106007986 */ /* 0x0003ee000c101906 */
[----:B------:R-:W-:Y:S05]  /*0170*/  @!P0 BRA `(.L_x_0) ;  /* 0xfffffffc00d88947 */ /* 0x000fea000383ffff */
[----:B------:R-:W-:Y:S05]  /*0180*/  EXIT ;  /* 0x000000000000794d */ /* 0x000fea0003800000 */
.L_x_1:
[----:B------:R-:W-:-:S00]  /*0190*/  BRA `(.L_x_1) ;  /* 0xfffffffc00fc7947 */ /* 0x000fc0000383ffff */
[----:B------:R-:W-:-:S00]  /*01a0*/  NOP ;  /* 0x0000000000007918 */ /* 0x000fc00000000000 */
        /* <DEDUP_REMOVED lines=13> */
.L_x_2:


//--------------------- .nv.shared.reserved.0     --------------------------
	.section	.nv.shared.reserved.0,"aw",@nobits
	.weak		__nv_reservedSMEM_offset_0_alias
	.size		__nv_reservedSMEM_offset_0_alias, 0, 64
	.other		__nv_reservedSMEM_offset_0_alias,@"STO_CUDA_RESERVED_SHARED STV_DEFAULT"
__nv_reservedSMEM_offset_0_alias:
	.zero		0
	.zero		64


//--------------------- .nv.constant0.sum         --------------------------
	.section	.nv.constant0.sum,"a",@progbits
	.sectionflags	@""
	.align	4
.nv.constant0.sum:
	.zero		924


//--------------------- SYMBOLS --------------------------

	.type		.nv.reservedSmem.offset0,@object
	.size		.nv.reservedSmem.offset0,0x4
